//
// Generated by NVIDIA NVVM Compiler
//
// Compiler Build ID: CL-36424714
// Cuda compilation tools, release 13.0, V13.0.88
// Based on NVVM 20.0.0
//

.version 9.0
.target sm_100
.address_size 64

	// .globl	_Z16rgb_to_grayscalePhS_iiii
.const .align 1 .b8 SOBELX[9] = {255, 0, 1, 254, 0, 2, 255, 0, 1};
.const .align 1 .b8 SOBELY[9] = {1, 2, 1, 0, 0, 0, 255, 254, 255};

.visible .entry _Z16rgb_to_grayscalePhS_iiii(
	.param .u64 .ptr .align 1 _Z16rgb_to_grayscalePhS_iiii_param_0,
	.param .u64 .ptr .align 1 _Z16rgb_to_grayscalePhS_iiii_param_1,
	.param .u32 _Z16rgb_to_grayscalePhS_iiii_param_2,
	.param .u32 _Z16rgb_to_grayscalePhS_iiii_param_3,
	.param .u32 _Z16rgb_to_grayscalePhS_iiii_param_4,
	.param .u32 _Z16rgb_to_grayscalePhS_iiii_param_5
)
{
	.reg .pred 	%p<4>;
	.reg .b16 	%rs<4>;
	.reg .b32 	%r<19>;
	.reg .b32 	%f<7>;
	.reg .b64 	%rd<9>;

	ld.param.u64 	%rd1, [_Z16rgb_to_grayscalePhS_iiii_param_0];
	ld.param.u64 	%rd2, [_Z16rgb_to_grayscalePhS_iiii_param_1];
	ld.param.u32 	%r5, [_Z16rgb_to_grayscalePhS_iiii_param_2];
	ld.param.u32 	%r6, [_Z16rgb_to_grayscalePhS_iiii_param_3];
	ld.param.u32 	%r3, [_Z16rgb_to_grayscalePhS_iiii_param_4];
	ld.param.u32 	%r4, [_Z16rgb_to_grayscalePhS_iiii_param_5];
	mov.u32 	%r8, %ctaid.x;
	mov.u32 	%r9, %ntid.x;
	mov.u32 	%r10, %tid.x;
	mad.lo.s32 	%r1, %r8, %r9, %r10;
	mov.u32 	%r11, %ctaid.y;
	mov.u32 	%r12, %ntid.y;
	mov.u32 	%r13, %tid.y;
	mad.lo.s32 	%r14, %r11, %r12, %r13;
	setp.ge.s32 	%p1, %r1, %r5;
	setp.ge.s32 	%p2, %r14, %r6;
	or.pred  	%p3, %p1, %p2;
	@%p3 bra 	$L__BB0_2;
	cvta.to.global.u64 	%rd3, %rd1;
	cvta.to.global.u64 	%rd4, %rd2;
	mul.lo.s32 	%r15, %r3, %r14;
	mad.lo.s32 	%r16, %r1, 3, %r15;
	mad.lo.s32 	%r17, %r4, %r14, %r1;
	cvt.s64.s32 	%rd5, %r16;
	add.s64 	%rd6, %rd3, %rd5;
	ld.global.u8 	%rs1, [%rd6];
	ld.global.u8 	%rs2, [%rd6+1];
	ld.global.u8 	%rs3, [%rd6+2];
	cvt.rn.f32.u16 	%f1, %rs3;
	mul.f32 	%f2, %f1, 0f3E99999A;
	cvt.rn.f32.u16 	%f3, %rs2;
	fma.rn.f32 	%f4, %f3, 0f3F170A3D, %f2;
	cvt.rn.f32.u16 	%f5, %rs1;
	fma.rn.f32 	%f6, %f5, 0f3DE147AE, %f4;
	cvt.rzi.u32.f32 	%r18, %f6;
	cvt.s64.s32 	%rd7, %r17;
	add.s64 	%rd8, %rd4, %rd7;
	st.global.u8 	[%rd8], %r18;
$L__BB0_2:
	ret;

}
	// .globl	_Z5sobelPhS_iij
.visible .entry _Z5sobelPhS_iij(
	.param .u64 .ptr .align 1 _Z5sobelPhS_iij_param_0,
	.param .u64 .ptr .align 1 _Z5sobelPhS_iij_param_1,
	.param .u32 _Z5sobelPhS_iij_param_2,
	.param .u32 _Z5sobelPhS_iij_param_3,
	.param .u32 _Z5sobelPhS_iij_param_4
)
{
	.reg .pred 	%p<39>;
	.reg .b32 	%r<157>;
	.reg .b32 	%f<3>;
	.reg .b64 	%rd<56>;

	ld.param.u64 	%rd6, [_Z5sobelPhS_iij_param_0];
	ld.param.u32 	%r67, [_Z5sobelPhS_iij_param_2];
	ld.param.u32 	%r69, [_Z5sobelPhS_iij_param_4];
	cvta.to.global.u64 	%rd1, %rd6;
	mov.u32 	%r71, %ctaid.y;
	mov.u32 	%r72, %ntid.y;
	mov.u32 	%r73, %tid.y;
	mad.lo.s32 	%r1, %r71, %r72, %r73;
	mov.u32 	%r74, %ctaid.x;
	mov.u32 	%r75, %ntid.x;
	mov.u32 	%r76, %tid.x;
	mad.lo.s32 	%r2, %r74, %r75, %r76;
	shr.u32 	%r3, %r69, 1;
	sub.s32 	%r4, %r2, %r3;
	setp.eq.s32 	%p2, %r69, 0;
	mov.b32 	%r136, 0;
	mov.u32 	%r137, %r136;
	@%p2 bra 	$L__BB1_23;
	and.b32  	%r5, %r69, 3;
	and.b32  	%r6, %r69, -4;
	sub.s32 	%r78, %r2, %r3;
	add.s32 	%r7, %r78, 3;
	sub.s32 	%r8, %r1, %r3;
	mov.b32 	%r126, 0;
	mov.u64 	%rd48, SOBELX;
	mov.u64 	%rd50, SOBELY;
	mov.u32 	%r137, %r126;
	mov.u32 	%r136, %r126;
$L__BB1_2:
	ld.param.u32 	%r125, [_Z5sobelPhS_iij_param_3];
	setp.lt.u32 	%p3, %r69, 4;
	add.s32 	%r81, %r126, %r8;
	setp.lt.s32 	%p4, %r81, 0;
	setp.ge.s32 	%p5, %r81, %r125;
	or.pred  	%p1, %p4, %p5;
	mul.lo.s32 	%r12, %r81, %r67;
	mul.lo.s32 	%r13, %r126, %r69;
	mov.b32 	%r146, 0;
	@%p3 bra 	$L__BB1_13;
	and.b32  	%r82, %r69, -4;
	neg.s32 	%r133, %r82;
	add.s32 	%r132, %r13, 1;
	cvt.s64.s32 	%rd7, %r12;
	add.s64 	%rd8, %rd1, %rd7;
	add.s64 	%rd2, %rd8, 3;
	add.s32 	%r129, %r4, %r12;
	mov.u32 	%r130, %r4;
	mov.u32 	%r131, %r7;
$L__BB1_4:
	add.s32 	%r24, %r131, -2;
	add.s32 	%r83, %r131, -3;
	setp.lt.s32 	%p6, %r83, 0;
	setp.ge.s32 	%p7, %r83, %r67;
	or.pred  	%p8, %p6, %p7;
	or.pred  	%p9, %p8, %p1;
	@%p9 bra 	$L__BB1_6;
	cvt.s64.s32 	%rd9, %r129;
	add.s64 	%rd10, %rd1, %rd9;
	ld.global.u8 	%r84, [%rd10];
	add.s32 	%r85, %r132, -1;
	cvt.u64.u32 	%rd11, %r85;
	mov.u64 	%rd12, SOBELX;
	add.s64 	%rd13, %rd12, %rd11;
	ld.const.s8 	%r86, [%rd13];
	mad.lo.s32 	%r136, %r86, %r84, %r136;
	mov.u64 	%rd14, SOBELY;
	add.s64 	%rd15, %rd14, %rd11;
	ld.const.s8 	%r87, [%rd15];
	mad.lo.s32 	%r137, %r87, %r84, %r137;
$L__BB1_6:
	cvt.s64.s32 	%rd16, %r130;
	add.s64 	%rd3, %rd2, %rd16;
	setp.lt.s32 	%p10, %r24, 0;
	setp.ge.s32 	%p11, %r24, %r67;
	or.pred  	%p12, %p10, %p11;
	or.pred  	%p13, %p12, %p1;
	@%p13 bra 	$L__BB1_8;
	ld.global.u8 	%r88, [%rd3+-2];
	cvt.u64.u32 	%rd17, %r132;
	mov.u64 	%rd18, SOBELX;
	add.s64 	%rd19, %rd18, %rd17;
	ld.const.s8 	%r89, [%rd19];
	mad.lo.s32 	%r136, %r89, %r88, %r136;
	mov.u64 	%rd20, SOBELY;
	add.s64 	%rd21, %rd20, %rd17;
	ld.const.s8 	%r90, [%rd21];
	mad.lo.s32 	%r137, %r90, %r88, %r137;
$L__BB1_8:
	add.s32 	%r91, %r24, 1;
	setp.lt.s32 	%p14, %r91, 0;
	setp.ge.s32 	%p15, %r91, %r67;
	or.pred  	%p16, %p14, %p15;
	or.pred  	%p17, %p16, %p1;
	@%p17 bra 	$L__BB1_10;
	ld.global.u8 	%r92, [%rd3+-1];
	add.s32 	%r93, %r132, 1;
	cvt.u64.u32 	%rd22, %r93;
	mov.u64 	%rd23, SOBELX;
	add.s64 	%rd24, %rd23, %rd22;
	ld.const.s8 	%r94, [%rd24];
	mad.lo.s32 	%r136, %r94, %r92, %r136;
	mov.u64 	%rd25, SOBELY;
	add.s64 	%rd26, %rd25, %rd22;
	ld.const.s8 	%r95, [%rd26];
	mad.lo.s32 	%r137, %r95, %r92, %r137;
$L__BB1_10:
	setp.lt.s32 	%p18, %r131, 0;
	setp.ge.s32 	%p19, %r131, %r67;
	or.pred  	%p20, %p18, %p19;
	or.pred  	%p21, %p20, %p1;
	@%p21 bra 	$L__BB1_12;
	ld.global.u8 	%r96, [%rd3];
	add.s32 	%r97, %r132, 2;
	cvt.u64.u32 	%rd27, %r97;
	mov.u64 	%rd28, SOBELX;
	add.s64 	%rd29, %rd28, %rd27;
	ld.const.s8 	%r98, [%rd29];
	mad.lo.s32 	%r136, %r98, %r96, %r136;
	mov.u64 	%rd30, SOBELY;
	add.s64 	%rd31, %rd30, %rd27;
	ld.const.s8 	%r99, [%rd31];
	mad.lo.s32 	%r137, %r99, %r96, %r137;
$L__BB1_12:
	add.s32 	%r133, %r133, 4;
	add.s32 	%r132, %r132, 4;
	add.s32 	%r131, %r131, 4;
	add.s32 	%r130, %r130, 4;
	add.s32 	%r129, %r129, 4;
	setp.ne.s32 	%p22, %r133, 0;
	mov.u32 	%r146, %r6;
	@%p22 bra 	$L__BB1_4;
$L__BB1_13:
	setp.eq.s32 	%p23, %r5, 0;
	@%p23 bra 	$L__BB1_22;
	add.s32 	%r51, %r146, %r4;
	setp.lt.s32 	%p24, %r51, 0;
	setp.ge.s32 	%p25, %r51, %r67;
	or.pred  	%p26, %p24, %p25;
	or.pred  	%p27, %p26, %p1;
	@%p27 bra 	$L__BB1_16;
	add.s32 	%r100, %r51, %r12;
	cvt.s64.s32 	%rd32, %r100;
	add.s64 	%rd33, %rd1, %rd32;
	ld.global.u8 	%r101, [%rd33];
	add.s32 	%r102, %r146, %r13;
	cvt.u64.u32 	%rd34, %r102;
	add.s64 	%rd36, %rd48, %rd34;
	ld.const.s8 	%r103, [%rd36];
	mad.lo.s32 	%r136, %r103, %r101, %r136;
	add.s64 	%rd38, %rd50, %rd34;
	ld.const.s8 	%r104, [%rd38];
	mad.lo.s32 	%r137, %r104, %r101, %r137;
$L__BB1_16:
	setp.eq.s32 	%p28, %r5, 1;
	@%p28 bra 	$L__BB1_22;
	add.s32 	%r105, %r51, 1;
	setp.lt.s32 	%p29, %r105, 0;
	setp.ge.s32 	%p30, %r105, %r67;
	or.pred  	%p31, %p29, %p30;
	or.pred  	%p32, %p31, %p1;
	cvt.s64.s32 	%rd39, %r12;
	cvt.s64.s32 	%rd40, %r51;
	add.s64 	%rd41, %rd40, %rd39;
	add.s64 	%rd4, %rd1, %rd41;
	@%p32 bra 	$L__BB1_19;
	ld.global.u8 	%r106, [%rd4+1];
	add.s32 	%r107, %r146, %r13;
	add.s32 	%r108, %r107, 1;
	cvt.u64.u32 	%rd42, %r108;
	add.s64 	%rd44, %rd48, %rd42;
	ld.const.s8 	%r109, [%rd44];
	mad.lo.s32 	%r136, %r109, %r106, %r136;
	add.s64 	%rd46, %rd50, %rd42;
	ld.const.s8 	%r110, [%rd46];
	mad.lo.s32 	%r137, %r110, %r106, %r137;
$L__BB1_19:
	setp.eq.s32 	%p33, %r5, 2;
	@%p33 bra 	$L__BB1_22;
	add.s32 	%r111, %r51, 2;
	setp.lt.s32 	%p34, %r111, 0;
	setp.ge.s32 	%p35, %r111, %r67;
	or.pred  	%p36, %p34, %p35;
	or.pred  	%p37, %p36, %p1;
	@%p37 bra 	$L__BB1_22;
	ld.global.u8 	%r112, [%rd4+2];
	add.s32 	%r113, %r146, %r13;
	add.s32 	%r114, %r113, 2;
	cvt.u64.u32 	%rd47, %r114;
	add.s64 	%rd49, %rd48, %rd47;
	ld.const.s8 	%r115, [%rd49];
	mad.lo.s32 	%r136, %r115, %r112, %r136;
	add.s64 	%rd51, %rd50, %rd47;
	ld.const.s8 	%r116, [%rd51];
	mad.lo.s32 	%r137, %r116, %r112, %r137;
$L__BB1_22:
	add.s32 	%r126, %r126, 1;
	setp.ne.s32 	%p38, %r126, %r69;
	@%p38 bra 	$L__BB1_2;
$L__BB1_23:
	ld.param.u64 	%rd55, [_Z5sobelPhS_iij_param_1];
	cvta.to.global.u64 	%rd52, %rd55;
	min.s32 	%r117, %r136, 255;
	max.s32 	%r118, %r117, 0;
	min.s32 	%r119, %r137, 255;
	max.s32 	%r120, %r119, 0;
	mul.lo.s32 	%r121, %r118, %r118;
	mad.lo.s32 	%r122, %r120, %r120, %r121;
	cvt.rn.f32.u32 	%f1, %r122;
	sqrt.rn.f32 	%f2, %f1;
	cvt.rzi.s32.f32 	%r123, %f2;
	mad.lo.s32 	%r124, %r67, %r1, %r2;
	cvt.u64.u32 	%rd53, %r124;
	add.s64 	%rd54, %rd52, %rd53;
	st.global.u8 	[%rd54], %r123;
	ret;

}


// ===== COMPILED SASS (sm_100) =====

	.target	sm_100

	.elftype	@"ET_EXEC"


//--------------------- .note.nv.tkinfo           --------------------------
	.section	.note.nv.tkinfo,"",@"SHT_NOTE"
	.sectionflags	@"SHF_NOTE_NV_TKINFO"
	.tkinfo
        /*0018*/ 	.word	0x00000002
        /*0030*/ 	.string	""
        /*0030*/ 	.string	"ptxas"
        /*0030*/ 	.string	"Cuda compilation tools, release 13.0, V13.0.88"
        /*0030*/ 	.string	"Build cuda_13.0.r13.0/compiler.36424714_0"
        /*0030*/ 	.string	"-arch sm_100 -m 64 "



//--------------------- .note.nv.cuinfo           --------------------------
	.section	.note.nv.cuinfo,"",@"SHT_NOTE"
	.sectionflags	@"SHF_NOTE_NV_CUINFO"
        /*0018*/ 	.short	0x0002
        /*001a*/ 	.short	0x0064
        /*001c*/ 	.short	0x0082
	.zero		2


//--------------------- .nv.info                  --------------------------
	.section	.nv.info,"",@"SHT_CUDA_INFO"
	.align	4


	//----- nvinfo : EIATTR_REGCOUNT
	.align		4
        /*0000*/ 	.byte	0x04, 0x2f
        /*0002*/ 	.short	(.L_3 - .L_2)
	.align		4
.L_2:
        /*0004*/ 	.word	index@(_Z16rgb_to_grayscalePhS_iiii)
        /*0008*/ 	.word	0x0000000c


	//----- nvinfo : EIATTR_FRAME_SIZE
	.align		4
.L_3:
        /*000c*/ 	.byte	0x04, 0x11
        /*000e*/ 	.short	(.L_5 - .L_4)
	.align		4
.L_4:
        /*0010*/ 	.word	index@(_Z16rgb_to_grayscalePhS_iiii)
        /*0014*/ 	.word	0x00000000


	//----- nvinfo : EIATTR_REGCOUNT
	.align		4
.L_5:
        /*0018*/ 	.byte	0x04, 0x2f
        /*001a*/ 	.short	(.L_7 - .L_6)
	.align		4
.L_6:
        /*001c*/ 	.word	index@(_Z5sobelPhS_iij)
        /*0020*/ 	.word	0x00000020


	//----- nvinfo : EIATTR_FRAME_SIZE
	.align		4
.L_7:
        /*0024*/ 	.byte	0x04, 0x11
        /*0026*/ 	.short	(.L_9 - .L_8)
	.align		4
.L_8:
        /*0028*/ 	.word	index@($__internal_0_$__cuda_sm20_sqrt_rn_f32_slowpath)
        /*002c*/ 	.word	0x00000000


	//----- nvinfo : EIATTR_FRAME_SIZE
	.align		4
.L_9:
        /*0030*/ 	.byte	0x04, 0x11
        /*0032*/ 	.short	(.L_11 - .L_10)
	.align		4
.L_10:
        /*0034*/ 	.word	index@(_Z5sobelPhS_iij)
        /*0038*/ 	.word	0x00000000


	//----- nvinfo : EIATTR_MIN_STACK_SIZE
	.align		4
.L_11:
        /*003c*/ 	.byte	0x04, 0x12
        /*003e*/ 	.short	(.L_13 - .L_12)
	.align		4
.L_12:
        /*0040*/ 	.word	index@(_Z5sobelPhS_iij)
        /*0044*/ 	.word	0x00000000


	//----- nvinfo : EIATTR_MIN_STACK_SIZE
	.align		4
.L_13:
        /*0048*/ 	.byte	0x04, 0x12
        /*004a*/ 	.short	(.L_15 - .L_14)
	.align		4
.L_14:
        /*004c*/ 	.word	index@(_Z16rgb_to_grayscalePhS_iiii)
        /*0050*/ 	.word	0x00000000
.L_15:


//--------------------- .nv.compat                --------------------------
	.section	.nv.compat,"",@"SHT_CUDA_COMPAT_INFO"
	.align	4
        /*0000*/ 	.byte	0x02, 0x09, 0x00, 0x00, 0x02, 0x02, 0x01, 0x00, 0x02, 0x05, 0x05, 0x00, 0x03, 0x07, 0x01, 0x01
        /*0010*/ 	.byte	0x02, 0x03, 0x00, 0x00, 0x02, 0x06, 0x01, 0x00, 0x04, 0x0b, 0x08, 0x00, 0x01, 0x00, 0x00, 0x00
        /*0020*/ 	.byte	0x00, 0x00, 0x00, 0x00


//--------------------- .nv.info._Z5sobelPhS_iij  --------------------------
	.section	.nv.info._Z5sobelPhS_iij,"",@"SHT_CUDA_INFO"
	.sectionflags	@""
	.align	4


	//----- nvinfo : EIATTR_CUDA_API_VERSION
	.align		4
        /*0000*/ 	.byte	0x04, 0x37
        /*0002*/ 	.short	(.L_17 - .L_16)
.L_16:
        /*0004*/ 	.word	0x00000082


	//----- nvinfo : EIATTR_KPARAM_INFO
	.align		4
.L_17:
        /*0008*/ 	.byte	0x04, 0x17
        /*000a*/ 	.short	(.L_19 - .L_18)
.L_18:
        /*000c*/ 	.word	0x00000000
        /*0010*/ 	.short	0x0004
        /*0012*/ 	.short	0x0018
        /*0014*/ 	.byte	0x00, 0xf0, 0x11, 0x00


	//----- nvinfo : EIATTR_KPARAM_INFO
	.align		4
.L_19:
        /*0018*/ 	.byte	0x04, 0x17
        /*001a*/ 	.short	(.L_21 - .L_20)
.L_20:
        /*001c*/ 	.word	0x00000000
        /*0020*/ 	.short	0x0003
        /*0022*/ 	.short	0x0014
        /*0024*/ 	.byte	0x00, 0xf0, 0x11, 0x00


	//----- nvinfo : EIATTR_KPARAM_INFO
	.align		4
.L_21:
        /*0028*/ 	.byte	0x04, 0x17
        /*002a*/ 	.short	(.L_23 - .L_22)
.L_22:
        /*002c*/ 	.word	0x00000000
        /*0030*/ 	.short	0x0002
        /*0032*/ 	.short	0x0010
        /*0034*/ 	.byte	0x00, 0xf0, 0x11, 0x00


	//----- nvinfo : EIATTR_KPARAM_INFO
	.align		4
.L_23:
        /*0038*/ 	.byte	0x04, 0x17
        /*003a*/ 	.short	(.L_25 - .L_24)
.L_24:
        /*003c*/ 	.word	0x00000000
        /*0040*/ 	.short	0x0001
        /*0042*/ 	.short	0x0008
        /*0044*/ 	.byte	0x00, 0xf5, 0x21, 0x00


	//----- nvinfo : EIATTR_KPARAM_INFO
	.align		4
.L_25:
        /*0048*/ 	.byte	0x04, 0x17
        /*004a*/ 	.short	(.L_27 - .L_26)
.L_26:
        /*004c*/ 	.word	0x00000000
        /*0050*/ 	.short	0x0000
        /*0052*/ 	.short	0x0000
        /*0054*/ 	.byte	0x00, 0xf5, 0x21, 0x00


	//----- nvinfo : EIATTR_SPARSE_MMA_MASK
	.align		4
.L_27:
        /*0058*/ 	.byte	0x03, 0x50
        /*005a*/ 	.short	0x0000


	//----- nvinfo : EIATTR_MAXREG_COUNT
	.align		4
        /*005c*/ 	.byte	0x03, 0x1b
        /*005e*/ 	.short	0x00ff


	//----- nvinfo : EIATTR_MERCURY_ISA_VERSION
	.align		4
        /*0060*/ 	.byte	0x03, 0x5f
        /*0062*/ 	.short	0x0101


	//----- nvinfo : EIATTR_VRC_CTA_INIT_COUNT
	.align		4
        /*0064*/ 	.byte	0x02, 0x4a
	.zero		1
	.zero		1


	//----- nvinfo : EIATTR_EXIT_INSTR_OFFSETS
	.align		4
        /*0068*/ 	.byte	0x04, 0x1c
        /*006a*/ 	.short	(.L_29 - .L_28)


	//   ....[0]....
.L_28:
        /*006c*/ 	.word	0x00000af0


	//----- nvinfo : EIATTR_CRS_STACK_SIZE
	.align		4
.L_29:
        /*0070*/ 	.byte	0x04, 0x1e
        /*0072*/ 	.short	(.L_31 - .L_30)
.L_30:
        /*0074*/ 	.word	0x00000000


	//----- nvinfo : EIATTR_CBANK_PARAM_SIZE
	.align		4
.L_31:
        /*0078*/ 	.byte	0x03, 0x19
        /*007a*/ 	.short	0x001c


	//----- nvinfo : EIATTR_PARAM_CBANK
	.align		4
        /*007c*/ 	.byte	0x04, 0x0a
        /*007e*/ 	.short	(.L_33 - .L_32)
	.align		4
.L_32:
        /*0080*/ 	.word	index@(.nv.constant0._Z5sobelPhS_iij)
        /*0084*/ 	.short	0x0380
        /*0086*/ 	.short	0x001c


	//----- nvinfo : EIATTR_SW_WAR
	.align		4
.L_33:
        /*0088*/ 	.byte	0x04, 0x36
        /*008a*/ 	.short	(.L_35 - .L_34)
.L_34:
        /*008c*/ 	.word	0x00000008
.L_35:


//--------------------- .nv.info._Z16rgb_to_grayscalePhS_iiii --------------------------
	.section	.nv.info._Z16rgb_to_grayscalePhS_iiii,"",@"SHT_CUDA_INFO"
	.sectionflags	@""
	.align	4


	//----- nvinfo : EIATTR_CUDA_API_VERSION
	.align		4
        /*0000*/ 	.byte	0x04, 0x37
        /*0002*/ 	.short	(.L_37 - .L_36)
.L_36:
        /*0004*/ 	.word	0x00000082


	//----- nvinfo : EIATTR_KPARAM_INFO
	.align		4
.L_37:
        /*0008*/ 	.byte	0x04, 0x17
        /*000a*/ 	.short	(.L_39 - .L_38)
.L_38:
        /*000c*/ 	.word	0x00000000
        /*0010*/ 	.short	0x0005
        /*0012*/ 	.short	0x001c
        /*0014*/ 	.byte	0x00, 0xf0, 0x11, 0x00


	//----- nvinfo : EIATTR_KPARAM_INFO
	.align		4
.L_39:
        /*0018*/ 	.byte	0x04, 0x17
        /*001a*/ 	.short	(.L_41 - .L_40)
.L_40:
        /*001c*/ 	.word	0x00000000
        /*0020*/ 	.short	0x0004
        /*0022*/ 	.short	0x0018
        /*0024*/ 	.byte	0x00, 0xf0, 0x11, 0x00


	//----- nvinfo : EIATTR_KPARAM_INFO
	.align		4
.L_41:
        /*0028*/ 	.byte	0x04, 0x17
        /*002a*/ 	.short	(.L_43 - .L_42)
.L_42:
        /*002c*/ 	.word	0x00000000
        /*0030*/ 	.short	0x0003
        /*0032*/ 	.short	0x0014
        /*0034*/ 	.byte	0x00, 0xf0, 0x11, 0x00


	//----- nvinfo : EIATTR_KPARAM_INFO
	.align		4
.L_43:
        /*0038*/ 	.byte	0x04, 0x17
        /*003a*/ 	.short	(.L_45 - .L_44)
.L_44:
        /*003c*/ 	.word	0x00000000
        /*0040*/ 	.short	0x0002
        /*0042*/ 	.short	0x0010
        /*0044*/ 	.byte	0x00, 0xf0, 0x11, 0x00


	//----- nvinfo : EIATTR_KPARAM_INFO
	.align		4
.L_45:
        /*0048*/ 	.byte	0x04, 0x17
        /*004a*/ 	.short	(.L_47 - .L_46)
.L_46:
        /*004c*/ 	.word	0x00000000
        /*0050*/ 	.short	0x0001
        /*0052*/ 	.short	0x0008
        /*0054*/ 	.byte	0x00, 0xf5, 0x21, 0x00


	//----- nvinfo : EIATTR_KPARAM_INFO
	.align		4
.L_47:
        /*0058*/ 	.byte	0x04, 0x17
        /*005a*/ 	.short	(.L_49 - .L_48)
.L_48:
        /*005c*/ 	.word	0x00000000
        /*0060*/ 	.short	0x0000
        /*0062*/ 	.short	0x0000
        /*0064*/ 	.byte	0x00, 0xf5, 0x21, 0x00


	//----- nvinfo : EIATTR_SPARSE_MMA_MASK
	.align		4
.L_49:
        /*0068*/ 	.byte	0x03, 0x50
        /*006a*/ 	.short	0x0000


	//----- nvinfo : EIATTR_MAXREG_COUNT
	.align		4
        /*006c*/ 	.byte	0x03, 0x1b
        /*006e*/ 	.short	0x00ff


	//----- nvinfo : EIATTR_MERCURY_ISA_VERSION
	.align		4
        /*0070*/ 	.byte	0x03, 0x5f
        /*0072*/ 	.short	0x0101


	//----- nvinfo : EIATTR_VRC_CTA_INIT_COUNT
	.align		4
        /*0074*/ 	.byte	0x02, 0x4a
	.zero		1
	.zero		1


	//----- nvinfo : EIATTR_EXIT_INSTR_OFFSETS
	.align		4
        /*0078*/ 	.byte	0x04, 0x1c
        /*007a*/ 	.short	(.L_51 - .L_50)


	//   ....[0]....
.L_50:
        /*007c*/ 	.word	0x000000c0


	//   ....[1]....
        /*0080*/ 	.word	0x00000220


	//----- nvinfo : EIATTR_CBANK_PARAM_SIZE
	.align		4
.L_51:
        /*0084*/ 	.byte	0x03, 0x19
        /*0086*/ 	.short	0x0020


	//----- nvinfo : EIATTR_PARAM_CBANK
	.align		4
        /*0088*/ 	.byte	0x04, 0x0a
        /*008a*/ 	.short	(.L_53 - .L_52)
	.align		4
.L_52:
        /*008c*/ 	.word	index@(.nv.constant0._Z16rgb_to_grayscalePhS_iiii)
        /*0090*/ 	.short	0x0380
        /*0092*/ 	.short	0x0020


	//----- nvinfo : EIATTR_SW_WAR
	.align		4
.L_53:
        /*0094*/ 	.byte	0x04, 0x36
        /*0096*/ 	.short	(.L_55 - .L_54)
.L_54:
        /*0098*/ 	.word	0x00000008
.L_55:


//--------------------- .nv.callgraph             --------------------------
	.section	.nv.callgraph,"",@"SHT_CUDA_CALLGRAPH"
	.align	4
	.sectionentsize	8
	.align		4
        /*0000*/ 	.word	0x00000000
	.align		4
        /*0004*/ 	.word	0xffffffff
	.align		4
        /*0008*/ 	.word	0x00000000
	.align		4
        /*000c*/ 	.word	0xfffffffe
	.align		4
        /*0010*/ 	.word	0x00000000
	.align		4
        /*0014*/ 	.word	0xfffffffd
	.align		4
        /*0018*/ 	.word	0x00000000
	.align		4
        /*001c*/ 	.word	0xfffffffc


//--------------------- .nv.constant3             --------------------------
	.section	.nv.constant3,"a",@progbits
.nv.constant3:
	.type		SOBELX,@object
	.size		SOBELX,(SOBELY - SOBELX)
SOBELX:
        /*0000*/ 	.byte	0xff, 0x00, 0x01, 0xfe, 0x00, 0x02, 0xff, 0x00, 0x01
	.type		SOBELY,@object
	.size		SOBELY,(.L_1 - SOBELY)
SOBELY:
        /*0009*/ 	.byte	0x01, 0x02, 0x01, 0x00, 0x00, 0x00, 0xff, 0xfe, 0xff
.L_1:


//--------------------- .text._Z5sobelPhS_iij     --------------------------
	.section	.text._Z5sobelPhS_iij,"ax",@progbits
	.align	128
        .global         _Z5sobelPhS_iij
        .type           _Z5sobelPhS_iij,@function
        .size           _Z5sobelPhS_iij,(.L_x_13 - _Z5sobelPhS_iij)
        .other          _Z5sobelPhS_iij,@"STO_CUDA_ENTRY STV_DEFAULT"
_Z5sobelPhS_iij:
.text._Z5sobelPhS_iij:
[----:B------:R-:W-:Y:S08]  /*0000*/  LDC R1, c[0x0][0x37c] ;  /* 0x0000df00ff017b82 */ /* 0x000ff00000000800 */
[----:B------:R-:W0:Y:S01]  /*0010*/  LDC R9, c[0x0][0x398] ;  /* 0x0000e600ff097b82 */ /* 0x000e220000000800 */
[----:B------:R-:W1:Y:S01]  /*0020*/  S2R R3, SR_TID.Y ;  /* 0x0000000000037919 */ /* 0x000e620000002200 */
[----:B------:R-:W2:Y:S01]  /*0030*/  LDCU.64 UR10, c[0x0][0x358] ;  /* 0x00006b00ff0a77ac */ /* 0x000ea20008000a00 */
[----:B------:R-:W-:Y:S01]  /*0040*/  IMAD.MOV.U32 R8, RZ, RZ, RZ ;  /* 0x000000ffff087224 */ /* 0x000fe200078e00ff */
[----:B------:R-:W3:Y:S04]  /*0050*/  S2R R0, SR_TID.X ;  /* 0x0000000000007919 */ /* 0x000ee80000002100 */
[----:B------:R-:W1:Y:S08]  /*0060*/  LDC R6, c[0x0][0x364] ;  /* 0x0000d900ff067b82 */ /* 0x000e700000000800 */
[----:B------:R-:W1:Y:S08]  /*0070*/  S2UR UR4, SR_CTAID.Y ;  /* 0x00000000000479c3 */ /* 0x000e700000002600 */
[----:B------:R-:W3:Y:S01]  /*0080*/  S2UR UR5, SR_CTAID.X ;  /* 0x00000000000579c3 */ /* 0x000ee20000002500 */
[----:B0-----:R-:W-:-:S07]  /*0090*/  ISETP.NE.AND P0, PT, R9, RZ, PT ;  /* 0x000000ff0900720c */ /* 0x001fce0003f05270 */
[----:B------:R-:W3:Y:S01]  /*00a0*/  LDC R7, c[0x0][0x360] ;  /* 0x0000d800ff077b82 */ /* 0x000ee20000000800 */
[----:B-1----:R-:W-:Y:S02]  /*00b0*/  IMAD R6, R6, UR4, R3 ;  /* 0x0000000406067c24 */ /* 0x002fe4000f8e0203 */
[----:B---3--:R-:W-:Y:S02]  /*00c0*/  IMAD R7, R7, UR5, R0 ;  /* 0x0000000507077c24 */ /* 0x008fe4000f8e0200 */
[----:B------:R-:W-:Y:S01]  /*00d0*/  IMAD.MOV.U32 R0, RZ, RZ, RZ ;  /* 0x000000ffff007224 */ /* 0x000fe200078e00ff */
[----:B--2---:R-:W-:Y:S06]  /*00e0*/  @!P0 BRA `(.L_x_0) ;  /* 0x00000008001c8947 */ /* 0x004fec0003800000 */
[----:B------:R-:W-:Y:S01]  /*00f0*/  SHF.R.U32.HI R11, RZ, 0x1, R9 ;  /* 0x00000001ff0b7819 */ /* 0x000fe20000011609 */
[----:B------:R-:W-:Y:S01]  /*0100*/  HFMA2 R8, -RZ, RZ, 0, 0 ;  /* 0x00000000ff087431 */ /* 0x000fe200000001ff */
[----:B------:R-:W-:Y:S01]  /*0110*/  LOP3.LUT R9, R9, 0x3, RZ, 0xc0, !PT ;  /* 0x0000000309097812 */ /* 0x000fe200078ec0ff */
[----:B------:R-:W-:Y:S01]  /*0120*/  IMAD.MOV.U32 R0, RZ, RZ, RZ ;  /* 0x000000ffff007224 */ /* 0x000fe200078e00ff */
[----:B------:R-:W-:Y:S01]  /*0130*/  UMOV UR4, URZ ;  /* 0x000000ff00047c82 */ /* 0x000fe20008000000 */
[--C-:B------:R-:W-:Y:S02]  /*0140*/  IMAD.IADD R10, R7, 0x1, -R11.reuse ;  /* 0x00000001070a7824 */ /* 0x100fe400078e0a0b */
[----:B------:R-:W-:-:S03]  /*0150*/  IMAD.IADD R11, R6, 0x1, -R11 ;  /* 0x00000001060b7824 */ /* 0x000fc600078e0a0b */
[----:B------:R-:W-:-:S07]  /*0160*/  IADD3 R12, PT, PT, R10, 0x3, RZ ;  /* 0x000000030a0c7810 */ /* 0x000fce0007ffe0ff */
.L_x_6:
[----:B------:R-:W0:Y:S01]  /*0170*/  LDCU UR5, c[0x0][0x398] ;  /* 0x00007300ff0577ac */ /* 0x000e220008000800 */
[----:B------:R-:W-:Y:S02]  /*0180*/  VIADD R13, R11, UR4 ;  /* 0x000000040b0d7c36 */ /* 0x000fe40008000000 */
[----:B------:R-:W-:Y:S01]  /*0190*/  IMAD.MOV.U32 R3, RZ, RZ, RZ ;  /* 0x000000ffff037224 */ /* 0x000fe200078e00ff */
[----:B------:R-:W1:Y:S01]  /*01a0*/  LDCU.64 UR6, c[0x0][0x390] ;  /* 0x00007200ff0677ac */ /* 0x000e620008000a00 */
[----:B------:R-:W-:Y:S01]  /*01b0*/  UMOV UR8, UR4 ;  /* 0x0000000400087c82 */ /* 0x000fe20008000000 */
[----:B------:R-:W-:Y:S02]  /*01c0*/  UIADD3 UR4, UPT, UPT, UR4, 0x1, URZ ;  /* 0x0000000104047890 */ /* 0x000fe4000fffe0ff */
[----:B0-----:R-:W-:Y:S02]  /*01d0*/  UISETP.GE.U32.AND UP1, UPT, UR5, 0x4, UPT ;  /* 0x000000040500788c */ /* 0x001fe4000bf26070 */
[----:B------:R-:W-:Y:S01]  /*01e0*/  UISETP.NE.AND UP0, UPT, UR4, UR5, UPT ;  /* 0x000000050400728c */ /* 0x000fe2000bf05270 */
[----:B-1----:R-:W-:-:S04]  /*01f0*/  ISETP.GE.AND P0, PT, R13, UR7, PT ;  /* 0x000000070d007c0c */ /* 0x002fc8000bf06270 */
[C---:B------:R-:W-:Y:S01]  /*0200*/  ISETP.LT.OR P0, PT, R13.reuse, RZ, P0 ;  /* 0x000000ff0d00720c */ /* 0x040fe20000701670 */
[----:B------:R-:W-:Y:S01]  /*0210*/  IMAD R13, R13, UR6, RZ ;  /* 0x000000060d0d7c24 */ /* 0x000fe2000f8e02ff */
[----:B------:R-:W-:Y:S11]  /*0220*/  BRA.U !UP1, `(.L_x_1) ;  /* 0x0000000109f87547 */ /* 0x000ff6000b800000 */
[----:B------:R-:W0:Y:S01]  /*0230*/  LDCU.64 UR12, c[0x0][0x380] ;  /* 0x00007000ff0c77ac */ /* 0x000e220008000a00 */
[----:B------:R-:W-:Y:S01]  /*0240*/  IADD3 R16, PT, PT, R10, R13, RZ ;  /* 0x0000000d0a107210 */ /* 0x000fe20007ffe0ff */
[----:B------:R-:W-:Y:S01]  /*0250*/  IMAD.MOV.U32 R19, RZ, RZ, R10 ;  /* 0x000000ffff137224 */ /* 0x000fe200078e000a */
[----:B------:R-:W-:Y:S01]  /*0260*/  ULOP3.LUT UR7, UR5, 0xfffffffc, URZ, 0xc0, !UPT ;  /* 0xfffffffc05077892 */ /* 0x000fe2000f8ec0ff */
[----:B------:R-:W-:Y:S01]  /*0270*/  IMAD.MOV.U32 R17, RZ, RZ, R12 ;  /* 0x000000ffff117224 */ /* 0x000fe200078e000c */
[----:B------:R-:W-:Y:S01]  /*0280*/  UIMAD UR5, UR8, UR5, 0x1 ;  /* 0x00000001080574a4 */ /* 0x000fe2000f8e0205 */
[----:B------:R-:W1:Y:S05]  /*0290*/  LDCU UR6, c[0x0][0x390] ;  /* 0x00007200ff0677ac */ /* 0x000e6a0008000800 */
[----:B------:R-:W-:Y:S01]  /*02a0*/  MOV R18, UR5 ;  /* 0x0000000500127c02 */ /* 0x000fe20008000f00 */
[----:B------:R-:W-:Y:S01]  /*02b0*/  UIADD3 UR9, UPT, UPT, -UR7, URZ, URZ ;  /* 0x000000ff07097290 */ /* 0x000fe2000fffe1ff */
[----:B0-----:R-:W-:-:S04]  /*02c0*/  IADD3 R14, P1, PT, R13, UR12, RZ ;  /* 0x0000000c0d0e7c10 */ /* 0x001fc8000ff3e0ff */
[----:B------:R-:W-:-:S09]  /*02d0*/  LEA.HI.X.SX32 R15, R13, UR13, 0x1, P1 ;  /* 0x0000000d0d0f7c11 */ /* 0x000fd200088f0eff */
.L_x_2:
[C---:B------:R-:W-:Y:S01]  /*02e0*/  VIADD R2, R17.reuse, 0xfffffffd ;  /* 0xfffffffd11027836 */ /* 0x040fe20000000000 */
[C---:B------:R-:W-:Y:S01]  /*02f0*/  IADD3 R4, PT, PT, R17.reuse, -0x1, RZ ;  /* 0xffffffff11047810 */ /* 0x040fe20007ffe0ff */
[----:B------:R-:W-:-:S03]  /*0300*/  VIADD R5, R17, 0xfffffffe ;  /* 0xfffffffe11057836 */ /* 0x000fc60000000000 */
[----:B-1----:R-:W-:-:S04]  /*0310*/  ISETP.GE.AND P1, PT, R2, UR6, PT ;  /* 0x0000000602007c0c */ /* 0x002fc8000bf26270 */
[----:B------:R-:W-:-:S04]  /*0320*/  ISETP.LT.OR P1, PT, R2, RZ, P1 ;  /* 0x000000ff0200720c */ /* 0x000fc80000f21670 */
[----:B------:R-:W-:-:S13]  /*0330*/  PLOP3.LUT P1, PT, P1, P0, PT, 0xf8, 0x8f ;  /* 0x00000000008f781c */ /* 0x000fda0000f21f70 */
[----:B------:R-:W0:Y:S01]  /*0340*/  @!P1 LDC.64 R2, c[0x0][0x380] ;  /* 0x0000e000ff029b82 */ /* 0x000e220000000a00 */
[----:B------:R-:W-:Y:S02]  /*0350*/  ISETP.GE.AND P4, PT, R4, UR6, PT ;  /* 0x0000000604007c0c */ /* 0x000fe4000bf86270 */
[----:B0-----:R-:W-:-:S04]  /*0360*/  @!P1 IADD3 R2, P2, PT, R16, R2, RZ ;  /* 0x0000000210029210 */ /* 0x001fc80007f5e0ff */
[----:B------:R-:W-:-:S05]  /*0370*/  @!P1 LEA.HI.X.SX32 R3, R16, R3, 0x1, P2 ;  /* 0x0000000310039211 */ /* 0x000fca00010f0eff */
[----:B------:R0:W2:Y:S01]  /*0380*/  @!P1 LDG.E.U8 R21, desc[UR10][R2.64] ;  /* 0x0000000a02159981 */ /* 0x0000a2000c1e1100 */
[----:B------:R-:W-:-:S04]  /*0390*/  ISETP.GE.AND P2, PT, R5, UR6, PT ;  /* 0x0000000605007c0c */ /* 0x000fc8000bf46270 */
[----:B------:R-:W-:Y:S02]  /*03a0*/  ISETP.LT.OR P3, PT, R5, RZ, P2 ;  /* 0x000000ff0500720c */ /* 0x000fe40001761670 */
[----:B------:R-:W-:Y:S02]  /*03b0*/  ISETP.LT.OR P2, PT, R4, RZ, P4 ;  /* 0x000000ff0400720c */ /* 0x000fe40002741670 */
[----:B------:R-:W-:Y:S02]  /*03c0*/  ISETP.GE.AND P4, PT, R17, UR6, PT ;  /* 0x0000000611007c0c */ /* 0x000fe4000bf86270 */
[----:B------:R-:W-:Y:S02]  /*03d0*/  PLOP3.LUT P3, PT, P3, P0, PT, 0xf8, 0x8f ;  /* 0x00000000008f781c */ /* 0x000fe40001f61f70 */
[----:B------:R-:W-:Y:S02]  /*03e0*/  IADD3 R4, P5, PT, R19, R14, RZ ;  /* 0x0000000e13047210 */ /* 0x000fe40007fbe0ff */
[----:B------:R-:W-:-:S02]  /*03f0*/  ISETP.LT.OR P4, PT, R17, RZ, P4 ;  /* 0x000000ff1100720c */ /* 0x000fc40002781670 */
[----:B------:R-:W-:Y:S02]  /*0400*/  PLOP3.LUT P2, PT, P2, P0, PT, 0xf8, 0x8f ;  /* 0x00000000008f781c */ /* 0x000fe40001741f70 */
[----:B------:R-:W-:Y:S02]  /*0410*/  LEA.HI.X.SX32 R5, R19, R15, 0x1, P5 ;  /* 0x0000000f13057211 */ /* 0x000fe400028f0eff */
[----:B------:R-:W-:-:S03]  /*0420*/  PLOP3.LUT P4, PT, P4, P0, PT, 0xf8, 0x8f ;  /* 0x00000000008f781c */ /* 0x000fc60002781f70 */
[----:B------:R-:W3:Y:S06]  /*0430*/  @!P3 LDG.E.U8 R23, desc[UR10][R4.64+0x1] ;  /* 0x0000010a0417b981 */ /* 0x000eec000c1e1100 */
[----:B------:R-:W4:Y:S04]  /*0440*/  @!P2 LDG.E.U8 R3, desc[UR10][R4.64+0x2] ;  /* 0x0000020a0403a981 */ /* 0x000f28000c1e1100 */
[----:B------:R1:W5:Y:S01]  /*0450*/  @!P4 LDG.E.U8 R25, desc[UR10][R4.64+0x3] ;  /* 0x0000030a0419c981 */ /* 0x000362000c1e1100 */
[C---:B0-----:R-:W-:Y:S01]  /*0460*/  @!P1 VIADD R2, R18.reuse, 0xffffffff ;  /* 0xffffffff12029836 */ /* 0x041fe20000000000 */
[----:B------:R0:W3:Y:S01]  /*0470*/  @!P3 LDC.S8 R24, c[0x3][R18] ;  /* 0x00c000001218bb82 */ /* 0x0000e20000000200 */
[C---:B------:R-:W-:Y:S01]  /*0480*/  @!P2 VIADD R26, R18.reuse, 0x1 ;  /* 0x00000001121aa836 */ /* 0x040fe20000000000 */
[----:B------:R-:W-:Y:S01]  /*0490*/  @!P4 IADD3 R29, PT, PT, R18, 0x2, RZ ;  /* 0x00000002121dc810 */ /* 0x000fe20007ffe0ff */
[----:B------:R-:W-:Y:S01]  /*04a0*/  UIADD3 UR9, UPT, UPT, UR9, 0x4, URZ ;  /* 0x0000000409097890 */ /* 0x000fe2000fffe0ff */
[----:B------:R-:W-:-:S02]  /*04b0*/  VIADD R19, R19, 0x4 ;  /* 0x0000000413137836 */ /* 0x000fc40000000000 */
[----:B------:R-:W-:Y:S01]  /*04c0*/  VIADD R17, R17, 0x4 ;  /* 0x0000000411117836 */ /* 0x000fe20000000000 */
[----:B------:R-:W-:Y:S01]  /*04d0*/  UISETP.NE.AND UP1, UPT, UR9, URZ, UPT ;  /* 0x000000ff0900728c */ /* 0x000fe2000bf25270 */
[----:B------:R-:W2:Y:S01]  /*04e0*/  @!P1 LDC.S8 R20, c[0x3][R2] ;  /* 0x00c0000002149b82 */ /* 0x000ea20000000200 */
[----:B------:R-:W-:-:S07]  /*04f0*/  VIADD R16, R16, 0x4 ;  /* 0x0000000410107836 */ /* 0x000fce0000000000 */
[----:B------:R-:W0:Y:S08]  /*0500*/  @!P1 LDC.S8 R22, c[0x3][R2+0x9] ;  /* 0x00c0024002169b82 */ /* 0x000e300000000200 */
[----:B------:R-:W4:Y:S08]  /*0510*/  @!P2 LDC.S8 R27, c[0x3][R26] ;  /* 0x00c000001a1bab82 */ /* 0x000f300000000200 */
[----:B------:R-:W4:Y:S08]  /*0520*/  @!P2 LDC.S8 R28, c[0x3][R26+0x9] ;  /* 0x00c002401a1cab82 */ /* 0x000f300000000200 */
[----:B-1----:R-:W5:Y:S08]  /*0530*/  @!P4 LDC.S8 R4, c[0x3][R29] ;  /* 0x00c000001d04cb82 */ /* 0x002f700000000200 */
[----:B------:R-:W1:Y:S01]  /*0540*/  @!P4 LDC.S8 R5, c[0x3][R29+0x9] ;  /* 0x00c002401d05cb82 */ /* 0x000e620000000200 */
[----:B--2---:R-:W-:-:S07]  /*0550*/  @!P1 IMAD R0, R21, R20, R0 ;  /* 0x0000001415009224 */ /* 0x004fce00078e0200 */
[----:B------:R2:W1:Y:S01]  /*0560*/  @!P3 LDC.S8 R20, c[0x3][R18+0x9] ;  /* 0x00c002401214bb82 */ /* 0x0004620000000200 */
[----:B0-----:R-:W-:Y:S01]  /*0570*/  @!P1 IMAD R8, R21, R22, R8 ;  /* 0x0000001615089224 */ /* 0x001fe200078e0208 */
[----:B--2---:R-:W-:Y:S01]  /*0580*/  IADD3 R18, PT, PT, R18, 0x4, RZ ;  /* 0x0000000412127810 */ /* 0x004fe20007ffe0ff */
[C---:B---3--:R-:W-:Y:S02]  /*0590*/  @!P3 IMAD R0, R23.reuse, R24, R0 ;  /* 0x000000181700b224 */ /* 0x048fe400078e0200 */
[----:B-1----:R-:W-:Y:S02]  /*05a0*/  @!P3 IMAD R8, R23, R20, R8 ;  /* 0x000000141708b224 */ /* 0x002fe400078e0208 */
[C---:B----4-:R-:W-:Y:S02]  /*05b0*/  @!P2 IMAD R0, R3.reuse, R27, R0 ;  /* 0x0000001b0300a224 */ /* 0x050fe400078e0200 */
[----:B------:R-:W-:Y:S02]  /*05c0*/  @!P2 IMAD R8, R3, R28, R8 ;  /* 0x0000001c0308a224 */ /* 0x000fe400078e0208 */
[----:B-----5:R-:W-:-:S02]  /*05d0*/  @!P4 IMAD R0, R25, R4, R0 ;  /* 0x000000041900c224 */ /* 0x020fc400078e0200 */
[----:B------:R-:W-:Y:S01]  /*05e0*/  @!P4 IMAD R8, R25, R5, R8 ;  /* 0x000000051908c224 */ /* 0x000fe200078e0208 */
[----:B------:R-:W-:Y:S06]  /*05f0*/  BRA.U UP1, `(.L_x_2) ;  /* 0xfffffffd01387547 */ /* 0x000fec000b83ffff */
[----:B------:R-:W-:-:S07]  /*0600*/  IMAD.U32 R3, RZ, RZ, UR7 ;  /* 0x00000007ff037e24 */ /* 0x000fce000f8e00ff */
.L_x_1:
[----:B------:R-:W-:-:S13]  /*0610*/  ISETP.NE.AND P1, PT, R9, RZ, PT ;  /* 0x000000ff0900720c */ /* 0x000fda0003f25270 */
[----:B------:R-:W-:Y:S05]  /*0620*/  @!P1 BRA `(.L_x_3) ;  /* 0x0000000000c89947 */ /* 0x000fea0003800000 */
[----:B------:R-:W-:Y:S01]  /*0630*/  IADD3 R16, PT, PT, R10, R3, RZ ;  /* 0x000000030a107210 */ /* 0x000fe20007ffe0ff */
[----:B------:R-:W-:Y:S01]  /*0640*/  BSSY.RECONVERGENT B0, `(.L_x_4) ;  /* 0x0000011000007945 */ /* 0x000fe20003800200 */
[----:B------:R-:W-:Y:S02]  /*0650*/  ISETP.NE.AND P2, PT, R9, 0x1, PT ;  /* 0x000000010900780c */ /* 0x000fe40003f45270 */
[----:B------:R-:W-:-:S04]  /*0660*/  ISETP.GE.AND P1, PT, R16, UR6, PT ;  /* 0x0000000610007c0c */ /* 0x000fc8000bf26270 */
[----:B------:R-:W-:-:S04]  /*0670*/  ISETP.LT.OR P1, PT, R16, RZ, P1 ;  /* 0x000000ff1000720c */ /* 0x000fc80000f21670 */
[----:B------:R-:W-:-:S13]  /*0680*/  PLOP3.LUT P1, PT, P1, P0, PT, 0xf8, 0x8f ;  /* 0x00000000008f781c */ /* 0x000fda0000f21f70 */
[----:B------:R-:W-:Y:S05]  /*0690*/  @P1 BRA `(.L_x_5) ;  /* 0x00000000002c1947 */ /* 0x000fea0003800000 */
[----:B------:R-:W0:Y:S01]  /*06a0*/  LDCU.64 UR12, c[0x0][0x380] ;  /* 0x00007000ff0c77ac */ /* 0x000e220008000a00 */
[----:B------:R-:W-:-:S05]  /*06b0*/  IMAD.IADD R2, R13, 0x1, R16 ;  /* 0x000000010d027824 */ /* 0x000fca00078e0210 */
[----:B0-----:R-:W-:-:S04]  /*06c0*/  IADD3 R4, P1, PT, R2, UR12, RZ ;  /* 0x0000000c02047c10 */ /* 0x001fc8000ff3e0ff */
[----:B------:R-:W-:Y:S02]  /*06d0*/  LEA.HI.X.SX32 R5, R2, UR13, 0x1, P1 ;  /* 0x0000000d02057c11 */ /* 0x000fe400088f0eff */
[----:B------:R-:W0:Y:S04]  /*06e0*/  LDC R2, c[0x0][0x398] ;  /* 0x0000e600ff027b82 */ /* 0x000e280000000800 */
[----:B------:R-:W2:Y:S01]  /*06f0*/  LDG.E.U8 R5, desc[UR10][R4.64] ;  /* 0x0000000a04057981 */ /* 0x000ea2000c1e1100 */
[----:B0-----:R-:W-:-:S04]  /*0700*/  IMAD R2, R2, UR8, R3 ;  /* 0x0000000802027c24 */ /* 0x001fc8000f8e0203 */
[----:B------:R-:W2:Y:S08]  /*0710*/  LDC.S8 R14, c[0x3][R2] ;  /* 0x00c00000020e7b82 */ /* 0x000eb00000000200 */
[----:B------:R-:W0:Y:S01]  /*0720*/  LDC.S8 R15, c[0x3][R2+0x9] ;  /* 0x00c00240020f7b82 */ /* 0x000e220000000200 */
[C---:B--2---:R-:W-:Y:S02]  /*0730*/  IMAD R0, R5.reuse, R14, R0 ;  /* 0x0000000e05007224 */ /* 0x044fe400078e0200 */
[----:B0-----:R-:W-:-:S07]  /*0740*/  IMAD R8, R5, R15, R8 ;  /* 0x0000000f05087224 */ /* 0x001fce00078e0208 */
.L_x_5:
[----:B------:R-:W-:Y:S05]  /*0750*/  BSYNC.RECONVERGENT B0 ;  /* 0x0000000000007941 */ /* 0x000fea0003800200 */
.L_x_4:
[----:B------:R-:W-:Y:S05]  /*0760*/  @!P2 BRA `(.L_x_3) ;  /* 0x000000000078a947 */ /* 0x000fea0003800000 */
[----:B------:R-:W0:Y:S01]  /*0770*/  LDCU.64 UR12, c[0x0][0x380] ;  /* 0x00007000ff0c77ac */ /* 0x000e220008000a00 */
[C---:B------:R-:W-:Y:S01]  /*0780*/  VIADD R2, R16.reuse, 0x1 ;  /* 0x0000000110027836 */ /* 0x040fe20000000000 */
[----:B------:R-:W-:Y:S02]  /*0790*/  IADD3 R4, PT, PT, R16, 0x2, RZ ;  /* 0x0000000210047810 */ /* 0x000fe40007ffe0ff */
[----:B------:R-:W-:Y:S02]  /*07a0*/  SHF.R.S32.HI R5, RZ, 0x1f, R13 ;  /* 0x0000001fff057819 */ /* 0x000fe4000001140d */
[----:B------:R-:W-:Y:S02]  /*07b0*/  ISETP.GE.AND P1, PT, R2, UR6, PT ;  /* 0x0000000602007c0c */ /* 0x000fe4000bf26270 */
[----:B------:R-:W-:Y:S02]  /*07c0*/  ISETP.GE.AND P2, PT, R4, UR6, PT ;  /* 0x0000000604007c0c */ /* 0x000fe4000bf46270 */
[----:B------:R-:W-:-:S02]  /*07d0*/  ISETP.LT.OR P1, PT, R2, RZ, P1 ;  /* 0x000000ff0200720c */ /* 0x000fc40000f21670 */
[----:B------:R-:W-:Y:S02]  /*07e0*/  ISETP.LT.OR P2, PT, R4, RZ, P2 ;  /* 0x000000ff0400720c */ /* 0x000fe40001741670 */
[----:B------:R-:W-:Y:S02]  /*07f0*/  PLOP3.LUT P1, PT, P1, P0, PT, 0xf8, 0x8f ;  /* 0x00000000008f781c */ /* 0x000fe40000f21f70 */
[----:B------:R-:W-:Y:S02]  /*0800*/  PLOP3.LUT P2, PT, P2, P0, PT, 0xf8, 0x8f ;  /* 0x00000000008f781c */ /* 0x000fe40001741f70 */
[----:B0-----:R-:W-:Y:S02]  /*0810*/  IADD3 R4, P0, P3, R16, UR12, R13 ;  /* 0x0000000c10047c10 */ /* 0x001fe4000fb1e00d */
[----:B------:R-:W-:Y:S02]  /*0820*/  SHF.R.S32.HI R2, RZ, 0x1f, R16 ;  /* 0x0000001fff027819 */ /* 0x000fe40000011410 */
[----:B------:R-:W-:-:S02]  /*0830*/  ISETP.EQ.OR P2, PT, R9, 0x2, P2 ;  /* 0x000000020900780c */ /* 0x000fc40001742670 */
[----:B------:R-:W-:-:S03]  /*0840*/  IADD3.X R5, PT, PT, R2, UR13, R5, P0, P3 ;  /* 0x0000000d02057c10 */ /* 0x000fc600087e6405 */
[----:B------:R-:W0:Y:S02]  /*0850*/  @!P1 LDC R2, c[0x0][0x398] ;  /* 0x0000e600ff029b82 */ /* 0x000e240000000800 */
[----:B------:R-:W2:Y:S06]  /*0860*/  @!P1 LDG.E.U8 R13, desc[UR10][R4.64+0x1] ;  /* 0x0000010a040d9981 */ /* 0x000eac000c1e1100 */
[----:B------:R-:W3:Y:S01]  /*0870*/  @!P2 LDG.E.U8 R15, desc[UR10][R4.64+0x2] ;  /* 0x0000020a040fa981 */ /* 0x000ee2000c1e1100 */
[----:B------:R-:W1:Y:S01]  /*0880*/  @!P2 LDC R14, c[0x0][0x398] ;  /* 0x0000e600ff0eab82 */ /* 0x000e620000000800 */
[----:B0-----:R-:W-:-:S04]  /*0890*/  @!P1 IMAD R2, R2, UR8, R3 ;  /* 0x0000000802029c24 */ /* 0x001fc8000f8e0203 */
[----:B------:R-:W-:Y:S02]  /*08a0*/  @!P1 VIADD R2, R2, 0x1 ;  /* 0x0000000102029836 */ /* 0x000fe40000000000 */
[----:B-1----:R-:W-:Y:S02]  /*08b0*/  @!P2 IMAD R14, R14, UR8, R3 ;  /* 0x000000080e0eac24 */ /* 0x002fe4000f8e0203 */
[----:B------:R-:W2:Y:S02]  /*08c0*/  @!P1 LDC.S8 R3, c[0x3][R2] ;  /* 0x00c0000002039b82 */ /* 0x000ea40000000200 */
[----:B------:R-:W-:-:S06]  /*08d0*/  @!P2 VIADD R16, R14, 0x2 ;  /* 0x000000020e10a836 */ /* 0x000fcc0000000000 */
[----:B------:R-:W0:Y:S08]  /*08e0*/  @!P1 LDC.S8 R14, c[0x3][R2+0x9] ;  /* 0x00c00240020e9b82 */ /* 0x000e300000000200 */
[----:B------:R-:W3:Y:S08]  /*08f0*/  @!P2 LDC.S8 R17, c[0x3][R16] ;  /* 0x00c000001011ab82 */ /* 0x000ef00000000200 */
[----:B------:R-:W1:Y:S01]  /*0900*/  @!P2 LDC.S8 R18, c[0x3][R16+0x9] ;  /* 0x00c002401012ab82 */ /* 0x000e620000000200 */
[----:B--2---:R-:W-:-:S02]  /*0910*/  @!P1 IMAD R0, R13, R3, R0 ;  /* 0x000000030d009224 */ /* 0x004fc400078e0200 */
[----:B0-----:R-:W-:Y:S02]  /*0920*/  @!P1 IMAD R8, R13, R14, R8 ;  /* 0x0000000e0d089224 */ /* 0x001fe400078e0208 */
[C---:B---3--:R-:W-:Y:S02]  /*0930*/  @!P2 IMAD R0, R15.reuse, R17, R0 ;  /* 0x000000110f00a224 */ /* 0x048fe400078e0200 */
[----:B-1----:R-:W-:-:S07]  /*0940*/  @!P2 IMAD R8, R15, R18, R8 ;  /* 0x000000120f08a224 */ /* 0x002fce00078e0208 */
.L_x_3:
[----:B------:R-:W-:Y:S05]  /*0950*/  BRA.U UP0, `(.L_x_6) ;  /* 0xfffffff900047547 */ /* 0x000fea000b83ffff */
.L_x_0:
[----:B------:R-:W-:Y:S01]  /*0960*/  VIMNMX.RELU R0, PT, PT, R0, 0xff, PT ;  /* 0x000000ff00007848 */ /* 0x000fe20003fe1100 */
[----:B------:R-:W-:Y:S01]  /*0970*/  BSSY.RECONVERGENT B0, `(.L_x_7) ;  /* 0x0000010000007945 */ /* 0x000fe20003800200 */
[----:B------:R-:W-:-:S03]  /*0980*/  VIMNMX.RELU R8, PT, PT, R8, 0xff, PT ;  /* 0x000000ff08087848 */ /* 0x000fc60003fe1100 */
[----:B------:R-:W-:-:S04]  /*0990*/  IMAD R3, R0, R0, RZ ;  /* 0x0000000000037224 */ /* 0x000fc800078e02ff */
[----:B------:R-:W-:-:S05]  /*09a0*/  IMAD R3, R8, R8, R3 ;  /* 0x0000000808037224 */ /* 0x000fca00078e0203 */
[----:B------:R-:W-:-:S04]  /*09b0*/  I2FP.F32.U32 R3, R3 ;  /* 0x0000000300037245 */ /* 0x000fc80000201000 */
[----:B------:R-:W-:Y:S01]  /*09c0*/  IADD3 R0, PT, PT, R3, -0xd000000, RZ ;  /* 0xf300000003007810 */ /* 0x000fe20007ffe0ff */
[----:B------:R0:W1:Y:S03]  /*09d0*/  MUFU.RSQ R2, R3 ;  /* 0x0000000300027308 */ /* 0x0000660000001400 */
[----:B------:R-:W-:-:S13]  /*09e0*/  ISETP.GT.U32.AND P0, PT, R0, 0x727fffff, PT ;  /* 0x727fffff0000780c */ /* 0x000fda0003f04070 */
[----:B0-----:R-:W-:Y:S05]  /*09f0*/  @!P0 BRA `(.L_x_8) ;  /* 0x00000000000c8947 */ /* 0x001fea0003800000 */
[----:B------:R-:W-:-:S07]  /*0a00*/  MOV R9, 0xa20 ;  /* 0x00000a2000097802 */ /* 0x000fce0000000f00 */
[----:B-1----:R-:W-:Y:S05]  /*0a10*/  CALL.REL.NOINC `($__internal_0_$__cuda_sm20_sqrt_rn_f32_slowpath) ;  /* 0x0000000000387944 */ /* 0x002fea0003c00000 */
[----:B------:R-:W-:Y:S05]  /*0a20*/  BRA `(.L_x_9) ;  /* 0x0000000000107947 */ /* 0x000fea0003800000 */
.L_x_8:
[----:B-1----:R-:W-:Y:S01]  /*0a30*/  FMUL.FTZ R0, R3, R2 ;  /* 0x0000000203007220 */ /* 0x002fe20000410000 */
[----:B------:R-:W-:-:S03]  /*0a40*/  FMUL.FTZ R2, R2, 0.5 ;  /* 0x3f00000002027820 */ /* 0x000fc60000410000 */
[----:B------:R-:W-:-:S04]  /*0a50*/  FFMA R3, -R0, R0, R3 ;  /* 0x0000000000037223 */ /* 0x000fc80000000103 */
[----:B------:R-:W-:-:S07]  /*0a60*/  FFMA R0, R3, R2, R0 ;  /* 0x0000000203007223 */ /* 0x000fce0000000000 */
.L_x_9:
[----:B------:R-:W-:Y:S05]  /*0a70*/  BSYNC.RECONVERGENT B0 ;  /* 0x0000000000007941 */ /* 0x000fea0003800200 */
.L_x_7:
[----:B------:R-:W0:Y:S01]  /*0a80*/  LDCU UR6, c[0x0][0x390] ;  /* 0x00007200ff0677ac */ /* 0x000e220008000800 */
[----:B------:R-:W1:Y:S01]  /*0a90*/  F2I.TRUNC.NTZ R5, R0 ;  /* 0x0000000000057305 */ /* 0x000e62000020f100 */
[----:B------:R-:W2:Y:S01]  /*0aa0*/  LDCU.64 UR4, c[0x0][0x388] ;  /* 0x00007100ff0477ac */ /* 0x000ea20008000a00 */
[----:B0-----:R-:W-:-:S05]  /*0ab0*/  IMAD R2, R6, UR6, R7 ;  /* 0x0000000606027c24 */ /* 0x001fca000f8e0207 */
[----:B--2---:R-:W-:-:S05]  /*0ac0*/  IADD3 R2, P0, PT, R2, UR4, RZ ;  /* 0x0000000402027c10 */ /* 0x004fca000ff1e0ff */
[----:B------:R-:W-:-:S05]  /*0ad0*/  IMAD.X R3, RZ, RZ, UR5, P0 ;  /* 0x00000005ff037e24 */ /* 0x000fca00080e06ff */
[----:B-1----:R-:W-:Y:S01]  /*0ae0*/  STG.E.U8 desc[UR10][R2.64], R5 ;  /* 0x0000000502007986 */ /* 0x002fe2000c10110a */
[----:B------:R-:W-:Y:S05]  /*0af0*/  EXIT ;  /* 0x000000000000794d */ /* 0x000fea0003800000 */
        .weak           $__internal_0_$__cuda_sm20_sqrt_rn_f32_slowpath
        .type           $__internal_0_$__cuda_sm20_sqrt_rn_f32_slowpath,@function
        .size           $__internal_0_$__cuda_sm20_sqrt_rn_f32_slowpath,(.L_x_13 - $__internal_0_$__cuda_sm20_sqrt_rn_f32_slowpath)
$__internal_0_$__cuda_sm20_sqrt_rn_f32_slowpath:
[----:B------:R-:W-:-:S13]  /*0b00*/  LOP3.LUT P0, RZ, R3, 0x7fffffff, RZ, 0xc0, !PT ;  /* 0x7fffffff03ff7812 */ /* 0x000fda000780c0ff */
[----:B------:R-:W-:Y:S01]  /*0b10*/  @!P0 IMAD.MOV.U32 R2, RZ, RZ, R3 ;  /* 0x000000ffff028224 */ /* 0x000fe200078e0003 */
[----:B------:R-:W-:Y:S06]  /*0b20*/  @!P0 BRA `(.L_x_10) ;  /* 0x0000000000448947 */ /* 0x000fec0003800000 */
[----:B------:R-:W-:Y:S02]  /*0b30*/  FSETP.GEU.FTZ.AND P0, PT, R3, RZ, PT ;  /* 0x000000ff0300720b */ /* 0x000fe40003f1e000 */
[----:B------:R-:W-:-:S11]  /*0b40*/  MOV R0, R3 ;  /* 0x0000000300007202 */ /* 0x000fd60000000f00 */
[----:B------:R-:W-:Y:S01]  /*0b50*/  @!P0 IMAD.MOV.U32 R2, RZ, RZ, 0x7fffffff ;  /* 0x7fffffffff028424 */ /* 0x000fe200078e00ff */
[----:B------:R-:W-:Y:S06]  /*0b60*/  @!P0 BRA `(.L_x_10) ;  /* 0x0000000000348947 */ /* 0x000fec0003800000 */
[----:B------:R-:W-:-:S13]  /*0b70*/  FSETP.GTU.FTZ.AND P0, PT, |R0|, +INF , PT ;  /* 0x7f8000000000780b */ /* 0x000fda0003f1c200 */
[----:B------:R-:W-:Y:S01]  /*0b80*/  @P0 FADD.FTZ R2, R0, 1 ;  /* 0x3f80000000020421 */ /* 0x000fe20000010000 */
[----:B------:R-:W-:Y:S06]  /*0b90*/  @P0 BRA `(.L_x_10) ;  /* 0x0000000000280947 */ /* 0x000fec0003800000 */
[----:B------:R-:W-:-:S13]  /*0ba0*/  FSETP.NEU.FTZ.AND P0, PT, |R0|, +INF , PT ;  /* 0x7f8000000000780b */ /* 0x000fda0003f1d200 */
[----:B------:R-:W-:-:S04]  /*0bb0*/  @P0 FFMA R3, R0, 1.84467440737095516160e+19, RZ ;  /* 0x5f80000000030823 */ /* 0x000fc800000000ff */
[----:B------:R-:W0:Y:S02]  /*0bc0*/  @P0 MUFU.RSQ R2, R3 ;  /* 0x0000000300020308 */ /* 0x000e240000001400 */
[----:B0-----:R-:W-:Y:S01]  /*0bd0*/  @P0 FMUL.FTZ R4, R3, R2 ;  /* 0x0000000203040220 */ /* 0x001fe20000410000 */
[----:B------:R-:W-:Y:S01]  /*0be0*/  @P0 FMUL.FTZ R8, R2, 0.5 ;  /* 0x3f00000002080820 */ /* 0x000fe20000410000 */
[----:B------:R-:W-:Y:S02]  /*0bf0*/  @!P0 IMAD.MOV.U32 R2, RZ, RZ, R0 ;  /* 0x000000ffff028224 */ /* 0x000fe400078e0000 */
[----:B------:R-:W-:-:S04]  /*0c00*/  @P0 FADD.FTZ R5, -R4, -RZ ;  /* 0x800000ff04050221 */ /* 0x000fc80000010100 */
[----:B------:R-:W-:-:S04]  /*0c10*/  @P0 FFMA R5, R4, R5, R3 ;  /* 0x0000000504050223 */ /* 0x000fc80000000003 */
[----:B------:R-:W-:-:S04]  /*0c20*/  @P0 FFMA R5, R5, R8, R4 ;  /* 0x0000000805050223 */ /* 0x000fc80000000004 */
[----:B------:R-:W-:-:S07]  /*0c30*/  @P0 FMUL.FTZ R2, R5, 2.3283064365386962891e-10 ;  /* 0x2f80000005020820 */ /* 0x000fce0000410000 */
.L_x_10:
[----:B------:R-:W-:Y:S01]  /*0c40*/  HFMA2 R3, -RZ, RZ, 0, 0 ;  /* 0x00000000ff037431 */ /* 0x000fe200000001ff */
[----:B------:R-:W-:Y:S01]  /*0c50*/  MOV R0, R2 ;  /* 0x0000000200007202 */ /* 0x000fe20000000f00 */
[----:B------:R-:W-:-:S04]  /*0c60*/  IMAD.MOV.U32 R2, RZ, RZ, R9 ;  /* 0x000000ffff027224 */ /* 0x000fc800078e0009 */
[----:B------:R-:W-:Y:S05]  /*0c70*/  RET.REL.NODEC R2 `(_Z5sobelPhS_iij) ;  /* 0xfffffff002e07950 */ /* 0x000fea0003c3ffff */
.L_x_11:
[----:B------:R-:W-:-:S00]  /*0c80*/  BRA `(.L_x_11) ;  /* 0xfffffffc00fc7947 */ /* 0x000fc0000383ffff */
[----:B------:R-:W-:-:S00]  /*0c90*/  NOP ;  /* 0x0000000000007918 */ /* 0x000fc00000000000 */
        /* <DEDUP_REMOVED lines=14> */
.L_x_13:


//--------------------- .text._Z16rgb_to_grayscalePhS_iiii --------------------------
	.section	.text._Z16rgb_to_grayscalePhS_iiii,"ax",@progbits
	.align	128
        .global         _Z16rgb_to_grayscalePhS_iiii
        .type           _Z16rgb_to_grayscalePhS_iiii,@function
        .size           _Z16rgb_to_grayscalePhS_iiii,(.L_x_15 - _Z16rgb_to_grayscalePhS_iiii)
        .other          _Z16rgb_to_grayscalePhS_iiii,@"STO_CUDA_ENTRY STV_DEFAULT"
_Z16rgb_to_grayscalePhS_iiii:
.text._Z16rgb_to_grayscalePhS_iiii:
[----:B------:R-:W-:Y:S01]  /*0000*/  LDC R1, c[0x0][0x37c] ;  /* 0x0000df00ff017b82 */ /* 0x000fe20000000800 */
[----:B------:R-:W0:Y:S07]  /*0010*/  S2R R2, SR_TID.Y ;  /* 0x0000000000027919 */ /* 0x000e2e0000002200 */
[----:B------:R-:W1:Y:S01]  /*0020*/  LDC R0, c[0x0][0x360] ;  /* 0x0000d800ff007b82 */ /* 0x000e620000000800 */
[----:B------:R-:W2:Y:S01]  /*0030*/  LDCU.64 UR6, c[0x0][0x390] ;  /* 0x00007200ff0677ac */ /* 0x000ea20008000a00 */
[----:B------:R-:W1:Y:S06]  /*0040*/  S2R R3, SR_TID.X ;  /* 0x0000000000037919 */ /* 0x000e6c0000002100 */
[----:B------:R-:W0:Y:S08]  /*0050*/  S2UR UR5, SR_CTAID.Y ;  /* 0x00000000000579c3 */ /* 0x000e300000002600 */
[----:B------:R-:W0:Y:S08]  /*0060*/  LDC R5, c[0x0][0x364] ;  /* 0x0000d900ff057b82 */ /* 0x000e300000000800 */
[----:B------:R-:W1:Y:S01]  /*0070*/  S2UR UR4, SR_CTAID.X ;  /* 0x00000000000479c3 */ /* 0x000e620000002500 */
[----:B0-----:R-:W-:-:S05]  /*0080*/  IMAD R5, R5, UR5, R2 ;  /* 0x0000000505057c24 */ /* 0x001fca000f8e0202 */
[----:B--2---:R-:W-:Y:S01]  /*0090*/  ISETP.GE.AND P0, PT, R5, UR7, PT ;  /* 0x0000000705007c0c */ /* 0x004fe2000bf06270 */
[----:B-1----:R-:W-:-:S05]  /*00a0*/  IMAD R0, R0, UR4, R3 ;  /* 0x0000000400007c24 */ /* 0x002fca000f8e0203 */
[----:B------:R-:W-:-:S13]  /*00b0*/  ISETP.GE.OR P0, PT, R0, UR6, P0 ;  /* 0x0000000600007c0c */ /* 0x000fda0008706670 */
[----:B------:R-:W-:Y:S05]  /*00c0*/  @P0 EXIT ;  /* 0x000000000000094d */ /* 0x000fea0003800000 */
[----:B------:R-:W0:Y:S01]  /*00d0*/  LDCU.64 UR6, c[0x0][0x398] ;  /* 0x00007300ff0677ac */ /* 0x000e220008000a00 */
[----:B------:R-:W1:Y:S01]  /*00e0*/  LDCU.128 UR8, c[0x0][0x380] ;  /* 0x00007000ff0877ac */ /* 0x000e620008000c00 */
[----:B------:R-:W2:Y:S01]  /*00f0*/  LDCU.64 UR4, c[0x0][0x358] ;  /* 0x00006b00ff0477ac */ /* 0x000ea20008000a00 */
[----:B0-----:R-:W-:-:S04]  /*0100*/  IMAD R3, R5, UR6, RZ ;  /* 0x0000000605037c24 */ /* 0x001fc8000f8e02ff */
[----:B------:R-:W-:-:S05]  /*0110*/  IMAD R3, R0, 0x3, R3 ;  /* 0x0000000300037824 */ /* 0x000fca00078e0203 */
[----:B-1----:R-:W-:-:S04]  /*0120*/  IADD3 R2, P0, PT, R3, UR8, RZ ;  /* 0x0000000803027c10 */ /* 0x002fc8000ff1e0ff */
[----:B------:R-:W-:-:S05]  /*0130*/  LEA.HI.X.SX32 R3, R3, UR9, 0x1, P0 ;  /* 0x0000000903037c11 */ /* 0x000fca00080f0eff */
[----:B--2---:R-:W2:Y:S04]  /*0140*/  LDG.E.U8 R7, desc[UR4][R2.64+0x2] ;  /* 0x0000020402077981 */ /* 0x004ea8000c1e1100 */
[----:B------:R-:W3:Y:S04]  /*0150*/  LDG.E.U8 R6, desc[UR4][R2.64+0x1] ;  /* 0x0000010402067981 */ /* 0x000ee8000c1e1100 */
[----:B------:R-:W4:Y:S01]  /*0160*/  LDG.E.U8 R4, desc[UR4][R2.64] ;  /* 0x0000000402047981 */ /* 0x000f22000c1e1100 */
[----:B------:R-:W-:Y:S01]  /*0170*/  IMAD R0, R5, UR7, R0 ;  /* 0x0000000705007c24 */ /* 0x000fe2000f8e0200 */
[----:B--2---:R-:W-:-:S02]  /*0180*/  I2FP.F32.U32 R7, R7 ;  /* 0x0000000700077245 */ /* 0x004fc40000201000 */
[----:B---3--:R-:W-:-:S03]  /*0190*/  I2FP.F32.U32 R6, R6 ;  /* 0x0000000600067245 */ /* 0x008fc60000201000 */
[----:B------:R-:W-:Y:S01]  /*01a0*/  FMUL R7, R7, 0.30000001192092895508 ;  /* 0x3e99999a07077820 */ /* 0x000fe20000400000 */
[----:B----4-:R-:W-:-:S03]  /*01b0*/  I2FP.F32.U32 R9, R4 ;  /* 0x0000000400097245 */ /* 0x010fc60000201000 */
[----:B------:R-:W-:Y:S01]  /*01c0*/  FFMA R6, R6, 0.58999997377395629883, R7 ;  /* 0x3f170a3d06067823 */ /* 0x000fe20000000007 */
[----:B------:R-:W-:-:S03]  /*01d0*/  IADD3 R4, P0, PT, R0, UR10, RZ ;  /* 0x0000000a00047c10 */ /* 0x000fc6000ff1e0ff */
[----:B------:R-:W-:Y:S01]  /*01e0*/  FFMA R6, R9, 0.10999999940395355225, R6 ;  /* 0x3de147ae09067823 */ /* 0x000fe20000000006 */
[----:B------:R-:W-:-:S03]  /*01f0*/  LEA.HI.X.SX32 R5, R0, UR11, 0x1, P0 ;  /* 0x0000000b00057c11 */ /* 0x000fc600080f0eff */
[----:B------:R-:W0:Y:S02]  /*0200*/  F2I.U32.TRUNC.NTZ R7, R6 ;  /* 0x0000000600077305 */ /* 0x000e24000020f000 */
[----:B0-----:R-:W-:Y:S01]  /*0210*/  STG.E.U8 desc[UR4][R4.64], R7 ;  /* 0x0000000704007986 */ /* 0x001fe2000c101104 */
[----:B------:R-:W-:Y:S05]  /*0220*/  EXIT ;  /* 0x000000000000794d */ /* 0x000fea0003800000 */
.L_x_12:
        /* <DEDUP_REMOVED lines=13> */
.L_x_15:


//--------------------- .nv.shared.reserved.0     --------------------------
	.section	.nv.shared.reserved.0,"aw",@nobits
	.weak		__nv_reservedSMEM_offset_0_alias
	.size		__nv_reservedSMEM_offset_0_alias, 0, 64
	.other		__nv_reservedSMEM_offset_0_alias,@"STO_CUDA_RESERVED_SHARED STV_DEFAULT"
__nv_reservedSMEM_offset_0_alias:
	.zero		0
	.zero		64


//--------------------- .nv.constant0._Z5sobelPhS_iij --------------------------
	.section	.nv.constant0._Z5sobelPhS_iij,"a",@progbits
	.sectionflags	@""
	.align	4
.nv.constant0._Z5sobelPhS_iij:
	.zero		924


//--------------------- .nv.constant0._Z16rgb_to_grayscalePhS_iiii --------------------------
	.section	.nv.constant0._Z16rgb_to_grayscalePhS_iiii,"a",@progbits
	.sectionflags	@""
	.align	4
.nv.constant0._Z16rgb_to_grayscalePhS_iiii:
	.zero		928


//--------------------- SYMBOLS --------------------------

	.type		.nv.reservedSmem.offset0,@object
	.size		.nv.reservedSmem.offset0,0x4
